//
// Generated by NVIDIA NVVM Compiler
//
// Compiler Build ID: CL-36424714
// Cuda compilation tools, release 13.0, V13.0.88
// Based on NVVM 20.0.0
//

.version 9.0
.target sm_100
.address_size 64

	// .globl	_Z20gaussian_blur_kernelPKhPhiiPKfi

.visible .entry _Z20gaussian_blur_kernelPKhPhiiPKfi(
	.param .u64 .ptr .align 1 _Z20gaussian_blur_kernelPKhPhiiPKfi_param_0,
	.param .u64 .ptr .align 1 _Z20gaussian_blur_kernelPKhPhiiPKfi_param_1,
	.param .u32 _Z20gaussian_blur_kernelPKhPhiiPKfi_param_2,
	.param .u32 _Z20gaussian_blur_kernelPKhPhiiPKfi_param_3,
	.param .u64 .ptr .align 1 _Z20gaussian_blur_kernelPKhPhiiPKfi_param_4,
	.param .u32 _Z20gaussian_blur_kernelPKhPhiiPKfi_param_5
)
{
	.reg .pred 	%p<13>;
	.reg .b16 	%rs<16>;
	.reg .b32 	%r<128>;
	.reg .b32 	%f<71>;
	.reg .b64 	%rd<47>;

	ld.param.u64 	%rd4, [_Z20gaussian_blur_kernelPKhPhiiPKfi_param_0];
	ld.param.u64 	%rd3, [_Z20gaussian_blur_kernelPKhPhiiPKfi_param_1];
	ld.param.u32 	%r32, [_Z20gaussian_blur_kernelPKhPhiiPKfi_param_2];
	ld.param.u32 	%r35, [_Z20gaussian_blur_kernelPKhPhiiPKfi_param_3];
	ld.param.u64 	%rd5, [_Z20gaussian_blur_kernelPKhPhiiPKfi_param_4];
	ld.param.u32 	%r34, [_Z20gaussian_blur_kernelPKhPhiiPKfi_param_5];
	cvta.to.global.u64 	%rd1, %rd4;
	cvta.to.global.u64 	%rd2, %rd5;
	mov.u32 	%r36, %ctaid.x;
	mov.u32 	%r37, %ntid.x;
	mov.u32 	%r38, %tid.x;
	mad.lo.s32 	%r1, %r36, %r37, %r38;
	mov.u32 	%r39, %ctaid.y;
	mov.u32 	%r40, %ntid.y;
	mov.u32 	%r41, %tid.y;
	mad.lo.s32 	%r42, %r39, %r40, %r41;
	setp.ge.s32 	%p1, %r1, %r32;
	setp.ge.s32 	%p2, %r42, %r35;
	or.pred  	%p3, %p1, %p2;
	@%p3 bra 	$L__BB0_17;
	shr.u32 	%r43, %r34, 31;
	add.s32 	%r44, %r34, %r43;
	shr.s32 	%r3, %r44, 1;
	neg.s32 	%r4, %r3;
	setp.lt.s32 	%p4, %r34, -1;
	mov.f32 	%f69, 0f00000000;
	@%p4 bra 	$L__BB0_16;
	add.s32 	%r5, %r35, -1;
	add.s32 	%r6, %r32, -1;
	abs.s32 	%r7, %r3;
	add.s32 	%r8, %r3, %r7;
	add.s32 	%r45, %r8, 1;
	and.b32  	%r9, %r45, 7;
	mov.f32 	%f69, 0f00000000;
	mov.u32 	%r120, %r4;
$L__BB0_3:
	mov.u32 	%r10, %r120;
	setp.lt.u32 	%p5, %r8, 7;
	add.s32 	%r46, %r10, %r42;
	max.s32 	%r47, %r46, 0;
	min.s32 	%r48, %r47, %r5;
	add.s32 	%r49, %r10, %r3;
	mul.lo.s32 	%r121, %r49, %r34;
	add.s32 	%r12, %r121, %r3;
	mul.lo.s32 	%r13, %r48, %r32;
	mov.u32 	%r126, %r4;
	@%p5 bra 	$L__BB0_7;
	add.s32 	%r50, %r8, 1;
	and.b32  	%r51, %r50, -8;
	neg.s32 	%r123, %r51;
	sub.s32 	%r124, 3, %r3;
	sub.s32 	%r122, %r1, %r3;
$L__BB0_5:
	.pragma "nounroll";
	max.s32 	%r52, %r122, 0;
	min.s32 	%r53, %r52, %r6;
	mul.wide.s32 	%rd6, %r121, 4;
	add.s64 	%rd7, %rd2, %rd6;
	ld.global.f32 	%f18, [%rd7];
	add.s32 	%r54, %r53, %r13;
	cvt.s64.s32 	%rd8, %r54;
	add.s64 	%rd9, %rd1, %rd8;
	ld.global.u8 	%rs1, [%rd9];
	cvt.rn.f32.u16 	%f19, %rs1;
	fma.rn.f32 	%f20, %f18, %f19, %f69;
	add.s32 	%r55, %r122, 1;
	max.s32 	%r56, %r55, 0;
	min.s32 	%r57, %r56, %r6;
	ld.global.f32 	%f21, [%rd7+4];
	add.s32 	%r58, %r57, %r13;
	cvt.s64.s32 	%rd10, %r58;
	add.s64 	%rd11, %rd1, %rd10;
	ld.global.u8 	%rs2, [%rd11];
	cvt.rn.f32.u16 	%f22, %rs2;
	fma.rn.f32 	%f23, %f21, %f22, %f20;
	add.s32 	%r59, %r122, 2;
	max.s32 	%r60, %r59, 0;
	min.s32 	%r61, %r60, %r6;
	ld.global.f32 	%f24, [%rd7+8];
	add.s32 	%r62, %r61, %r13;
	cvt.s64.s32 	%rd12, %r62;
	add.s64 	%rd13, %rd1, %rd12;
	ld.global.u8 	%rs3, [%rd13];
	cvt.rn.f32.u16 	%f25, %rs3;
	fma.rn.f32 	%f26, %f24, %f25, %f23;
	add.s32 	%r63, %r122, 3;
	max.s32 	%r64, %r63, 0;
	min.s32 	%r65, %r64, %r6;
	ld.global.f32 	%f27, [%rd7+12];
	add.s32 	%r66, %r65, %r13;
	cvt.s64.s32 	%rd14, %r66;
	add.s64 	%rd15, %rd1, %rd14;
	ld.global.u8 	%rs4, [%rd15];
	cvt.rn.f32.u16 	%f28, %rs4;
	fma.rn.f32 	%f29, %f27, %f28, %f26;
	add.s32 	%r67, %r122, 4;
	max.s32 	%r68, %r67, 0;
	min.s32 	%r69, %r68, %r6;
	ld.global.f32 	%f30, [%rd7+16];
	add.s32 	%r70, %r69, %r13;
	cvt.s64.s32 	%rd16, %r70;
	add.s64 	%rd17, %rd1, %rd16;
	ld.global.u8 	%rs5, [%rd17];
	cvt.rn.f32.u16 	%f31, %rs5;
	fma.rn.f32 	%f32, %f30, %f31, %f29;
	add.s32 	%r71, %r122, 5;
	max.s32 	%r72, %r71, 0;
	min.s32 	%r73, %r72, %r6;
	ld.global.f32 	%f33, [%rd7+20];
	add.s32 	%r74, %r73, %r13;
	cvt.s64.s32 	%rd18, %r74;
	add.s64 	%rd19, %rd1, %rd18;
	ld.global.u8 	%rs6, [%rd19];
	cvt.rn.f32.u16 	%f34, %rs6;
	fma.rn.f32 	%f35, %f33, %f34, %f32;
	add.s32 	%r75, %r122, 6;
	max.s32 	%r76, %r75, 0;
	min.s32 	%r77, %r76, %r6;
	ld.global.f32 	%f36, [%rd7+24];
	add.s32 	%r78, %r77, %r13;
	cvt.s64.s32 	%rd20, %r78;
	add.s64 	%rd21, %rd1, %rd20;
	ld.global.u8 	%rs7, [%rd21];
	cvt.rn.f32.u16 	%f37, %rs7;
	fma.rn.f32 	%f38, %f36, %f37, %f35;
	add.s32 	%r79, %r122, 7;
	max.s32 	%r80, %r79, 0;
	min.s32 	%r81, %r80, %r6;
	ld.global.f32 	%f39, [%rd7+28];
	add.s32 	%r82, %r81, %r13;
	cvt.s64.s32 	%rd22, %r82;
	add.s64 	%rd23, %rd1, %rd22;
	ld.global.u8 	%rs8, [%rd23];
	cvt.rn.f32.u16 	%f40, %rs8;
	fma.rn.f32 	%f69, %f39, %f40, %f38;
	add.s32 	%r124, %r124, 8;
	add.s32 	%r123, %r123, 8;
	add.s32 	%r122, %r122, 8;
	add.s32 	%r121, %r121, 8;
	setp.ne.s32 	%p6, %r123, 0;
	@%p6 bra 	$L__BB0_5;
	add.s32 	%r126, %r124, -3;
$L__BB0_7:
	setp.eq.s32 	%p7, %r9, 0;
	@%p7 bra 	$L__BB0_15;
	add.s32 	%r83, %r9, -1;
	setp.lt.u32 	%p8, %r83, 3;
	@%p8 bra 	$L__BB0_10;
	add.s32 	%r84, %r126, %r1;
	max.s32 	%r85, %r84, 0;
	min.s32 	%r86, %r85, %r6;
	add.s32 	%r87, %r12, %r126;
	mul.wide.s32 	%rd24, %r87, 4;
	add.s64 	%rd25, %rd2, %rd24;
	ld.global.f32 	%f42, [%rd25];
	add.s32 	%r88, %r86, %r13;
	cvt.s64.s32 	%rd26, %r88;
	add.s64 	%rd27, %rd1, %rd26;
	ld.global.u8 	%rs9, [%rd27];
	cvt.rn.f32.u16 	%f43, %rs9;
	fma.rn.f32 	%f44, %f42, %f43, %f69;
	add.s32 	%r89, %r84, 1;
	max.s32 	%r90, %r89, 0;
	min.s32 	%r91, %r90, %r6;
	ld.global.f32 	%f45, [%rd25+4];
	add.s32 	%r92, %r91, %r13;
	cvt.s64.s32 	%rd28, %r92;
	add.s64 	%rd29, %rd1, %rd28;
	ld.global.u8 	%rs10, [%rd29];
	cvt.rn.f32.u16 	%f46, %rs10;
	fma.rn.f32 	%f47, %f45, %f46, %f44;
	add.s32 	%r93, %r84, 2;
	max.s32 	%r94, %r93, 0;
	min.s32 	%r95, %r94, %r6;
	ld.global.f32 	%f48, [%rd25+8];
	add.s32 	%r96, %r95, %r13;
	cvt.s64.s32 	%rd30, %r96;
	add.s64 	%rd31, %rd1, %rd30;
	ld.global.u8 	%rs11, [%rd31];
	cvt.rn.f32.u16 	%f49, %rs11;
	fma.rn.f32 	%f50, %f48, %f49, %f47;
	add.s32 	%r97, %r84, 3;
	max.s32 	%r98, %r97, 0;
	min.s32 	%r99, %r98, %r6;
	ld.global.f32 	%f51, [%rd25+12];
	add.s32 	%r100, %r99, %r13;
	cvt.s64.s32 	%rd32, %r100;
	add.s64 	%rd33, %rd1, %rd32;
	ld.global.u8 	%rs12, [%rd33];
	cvt.rn.f32.u16 	%f52, %rs12;
	fma.rn.f32 	%f69, %f51, %f52, %f50;
	add.s32 	%r126, %r126, 4;
$L__BB0_10:
	add.s32 	%r102, %r8, 1;
	and.b32  	%r101, %r102, 3;
	setp.eq.s32 	%p9, %r101, 0;
	@%p9 bra 	$L__BB0_15;
	setp.eq.s32 	%p10, %r101, 1;
	@%p10 bra 	$L__BB0_13;
	add.s32 	%r103, %r126, %r1;
	max.s32 	%r104, %r103, 0;
	min.s32 	%r105, %r104, %r6;
	add.s32 	%r106, %r12, %r126;
	mul.wide.s32 	%rd34, %r106, 4;
	add.s64 	%rd35, %rd2, %rd34;
	ld.global.f32 	%f54, [%rd35];
	add.s32 	%r107, %r105, %r13;
	cvt.s64.s32 	%rd36, %r107;
	add.s64 	%rd37, %rd1, %rd36;
	ld.global.u8 	%rs13, [%rd37];
	cvt.rn.f32.u16 	%f55, %rs13;
	fma.rn.f32 	%f56, %f54, %f55, %f69;
	add.s32 	%r108, %r103, 1;
	max.s32 	%r109, %r108, 0;
	min.s32 	%r110, %r109, %r6;
	ld.global.f32 	%f57, [%rd35+4];
	add.s32 	%r111, %r110, %r13;
	cvt.s64.s32 	%rd38, %r111;
	add.s64 	%rd39, %rd1, %rd38;
	ld.global.u8 	%rs14, [%rd39];
	cvt.rn.f32.u16 	%f58, %rs14;
	fma.rn.f32 	%f69, %f57, %f58, %f56;
	add.s32 	%r126, %r126, 2;
$L__BB0_13:
	and.b32  	%r112, %r8, 1;
	setp.eq.b32 	%p11, %r112, 1;
	@%p11 bra 	$L__BB0_15;
	add.s32 	%r113, %r126, %r1;
	max.s32 	%r114, %r113, 0;
	min.s32 	%r115, %r114, %r6;
	add.s32 	%r116, %r12, %r126;
	mul.wide.s32 	%rd40, %r116, 4;
	add.s64 	%rd41, %rd2, %rd40;
	ld.global.f32 	%f59, [%rd41];
	add.s32 	%r117, %r115, %r13;
	cvt.s64.s32 	%rd42, %r117;
	add.s64 	%rd43, %rd1, %rd42;
	ld.global.u8 	%rs15, [%rd43];
	cvt.rn.f32.u16 	%f60, %rs15;
	fma.rn.f32 	%f69, %f59, %f60, %f69;
$L__BB0_15:
	add.s32 	%r120, %r10, 1;
	setp.ne.s32 	%p12, %r10, %r7;
	@%p12 bra 	$L__BB0_3;
$L__BB0_16:
	cvt.rzi.u32.f32 	%r118, %f69;
	mad.lo.s32 	%r119, %r32, %r42, %r1;
	cvt.s64.s32 	%rd44, %r119;
	cvta.to.global.u64 	%rd45, %rd3;
	add.s64 	%rd46, %rd45, %rd44;
	st.global.u8 	[%rd46], %r118;
$L__BB0_17:
	ret;

}


// ===== COMPILED SASS (sm_100) =====

	.target	sm_100

	.elftype	@"ET_EXEC"


//--------------------- .note.nv.tkinfo           --------------------------
	.section	.note.nv.tkinfo,"",@"SHT_NOTE"
	.sectionflags	@"SHF_NOTE_NV_TKINFO"
	.tkinfo
        /*0018*/ 	.word	0x00000002
        /*0030*/ 	.string	""
        /*0030*/ 	.string	"ptxas"
        /*0030*/ 	.string	"Cuda compilation tools, release 13.0, V13.0.88"
        /*0030*/ 	.string	"Build cuda_13.0.r13.0/compiler.36424714_0"
        /*0030*/ 	.string	"-arch sm_100 -m 64 "



//--------------------- .note.nv.cuinfo           --------------------------
	.section	.note.nv.cuinfo,"",@"SHT_NOTE"
	.sectionflags	@"SHF_NOTE_NV_CUINFO"
        /*0018*/ 	.short	0x0002
        /*001a*/ 	.short	0x0064
        /*001c*/ 	.short	0x0082
	.zero		2


//--------------------- .nv.info                  --------------------------
	.section	.nv.info,"",@"SHT_CUDA_INFO"
	.align	4


	//----- nvinfo : EIATTR_REGCOUNT
	.align		4
        /*0000*/ 	.byte	0x04, 0x2f
        /*0002*/ 	.short	(.L_1 - .L_0)
	.align		4
.L_0:
        /*0004*/ 	.word	index@(_Z20gaussian_blur_kernelPKhPhiiPKfi)
        /*0008*/ 	.word	0x00000020


	//----- nvinfo : EIATTR_FRAME_SIZE
	.align		4
.L_1:
        /*000c*/ 	.byte	0x04, 0x11
        /*000e*/ 	.short	(.L_3 - .L_2)
	.align		4
.L_2:
        /*0010*/ 	.word	index@(_Z20gaussian_blur_kernelPKhPhiiPKfi)
        /*0014*/ 	.word	0x00000000


	//----- nvinfo : EIATTR_MIN_STACK_SIZE
	.align		4
.L_3:
        /*0018*/ 	.byte	0x04, 0x12
        /*001a*/ 	.short	(.L_5 - .L_4)
	.align		4
.L_4:
        /*001c*/ 	.word	index@(_Z20gaussian_blur_kernelPKhPhiiPKfi)
        /*0020*/ 	.word	0x00000000
.L_5:


//--------------------- .nv.compat                --------------------------
	.section	.nv.compat,"",@"SHT_CUDA_COMPAT_INFO"
	.align	4
        /*0000*/ 	.byte	0x02, 0x09, 0x00, 0x00, 0x02, 0x02, 0x01, 0x00, 0x02, 0x05, 0x05, 0x00, 0x03, 0x07, 0x01, 0x01
        /*0010*/ 	.byte	0x02, 0x03, 0x00, 0x00, 0x02, 0x06, 0x01, 0x00, 0x04, 0x0b, 0x08, 0x00, 0x09, 0x00, 0x00, 0x00
        /*0020*/ 	.byte	0x00, 0x00, 0x00, 0x00


//--------------------- .nv.info._Z20gaussian_blur_kernelPKhPhiiPKfi --------------------------
	.section	.nv.info._Z20gaussian_blur_kernelPKhPhiiPKfi,"",@"SHT_CUDA_INFO"
	.sectionflags	@""
	.align	4


	//----- nvinfo : EIATTR_CUDA_API_VERSION
	.align		4
        /*0000*/ 	.byte	0x04, 0x37
        /*0002*/ 	.short	(.L_7 - .L_6)
.L_6:
        /*0004*/ 	.word	0x00000082


	//----- nvinfo : EIATTR_KPARAM_INFO
	.align		4
.L_7:
        /*0008*/ 	.byte	0x04, 0x17
        /*000a*/ 	.short	(.L_9 - .L_8)
.L_8:
        /*000c*/ 	.word	0x00000000
        /*0010*/ 	.short	0x0005
        /*0012*/ 	.short	0x0020
        /*0014*/ 	.byte	0x00, 0xf0, 0x11, 0x00


	//----- nvinfo : EIATTR_KPARAM_INFO
	.align		4
.L_9:
        /*0018*/ 	.byte	0x04, 0x17
        /*001a*/ 	.short	(.L_11 - .L_10)
.L_10:
        /*001c*/ 	.word	0x00000000
        /*0020*/ 	.short	0x0004
        /*0022*/ 	.short	0x0018
        /*0024*/ 	.byte	0x00, 0xf5, 0x21, 0x00


	//----- nvinfo : EIATTR_KPARAM_INFO
	.align		4
.L_11:
        /*0028*/ 	.byte	0x04, 0x17
        /*002a*/ 	.short	(.L_13 - .L_12)
.L_12:
        /*002c*/ 	.word	0x00000000
        /*0030*/ 	.short	0x0003
        /*0032*/ 	.short	0x0014
        /*0034*/ 	.byte	0x00, 0xf0, 0x11, 0x00


	//----- nvinfo : EIATTR_KPARAM_INFO
	.align		4
.L_13:
        /*0038*/ 	.byte	0x04, 0x17
        /*003a*/ 	.short	(.L_15 - .L_14)
.L_14:
        /*003c*/ 	.word	0x00000000
        /*0040*/ 	.short	0x0002
        /*0042*/ 	.short	0x0010
        /*0044*/ 	.byte	0x00, 0xf0, 0x11, 0x00


	//----- nvinfo : EIATTR_KPARAM_INFO
	.align		4
.L_15:
        /*0048*/ 	.byte	0x04, 0x17
        /*004a*/ 	.short	(.L_17 - .L_16)
.L_16:
        /*004c*/ 	.word	0x00000000
        /*0050*/ 	.short	0x0001
        /*0052*/ 	.short	0x0008
        /*0054*/ 	.byte	0x00, 0xf5, 0x21, 0x00


	//----- nvinfo : EIATTR_KPARAM_INFO
	.align		4
.L_17:
        /*0058*/ 	.byte	0x04, 0x17
        /*005a*/ 	.short	(.L_19 - .L_18)
.L_18:
        /*005c*/ 	.word	0x00000000
        /*0060*/ 	.short	0x0000
        /*0062*/ 	.short	0x0000
        /*0064*/ 	.byte	0x00, 0xf5, 0x21, 0x00


	//----- nvinfo : EIATTR_SPARSE_MMA_MASK
	.align		4
.L_19:
        /*0068*/ 	.byte	0x03, 0x50
        /*006a*/ 	.short	0x0000


	//----- nvinfo : EIATTR_MAXREG_COUNT
	.align		4
        /*006c*/ 	.byte	0x03, 0x1b
        /*006e*/ 	.short	0x00ff


	//----- nvinfo : EIATTR_MERCURY_ISA_VERSION
	.align		4
        /*0070*/ 	.byte	0x03, 0x5f
        /*0072*/ 	.short	0x0101


	//----- nvinfo : EIATTR_VRC_CTA_INIT_COUNT
	.align		4
        /*0074*/ 	.byte	0x02, 0x4a
	.zero		1
	.zero		1


	//----- nvinfo : EIATTR_EXIT_INSTR_OFFSETS
	.align		4
        /*0078*/ 	.byte	0x04, 0x1c
        /*007a*/ 	.short	(.L_21 - .L_20)


	//   ....[0]....
.L_20:
        /*007c*/ 	.word	0x000000c0


	//   ....[1]....
        /*0080*/ 	.word	0x00000e80


	//----- nvinfo : EIATTR_CBANK_PARAM_SIZE
	.align		4
.L_21:
        /*0084*/ 	.byte	0x03, 0x19
        /*0086*/ 	.short	0x0024


	//----- nvinfo : EIATTR_PARAM_CBANK
	.align		4
        /*0088*/ 	.byte	0x04, 0x0a
        /*008a*/ 	.short	(.L_23 - .L_22)
	.align		4
.L_22:
        /*008c*/ 	.word	index@(.nv.constant0._Z20gaussian_blur_kernelPKhPhiiPKfi)
        /*0090*/ 	.short	0x0380
        /*0092*/ 	.short	0x0024


	//----- nvinfo : EIATTR_SW_WAR
	.align		4
.L_23:
        /*0094*/ 	.byte	0x04, 0x36
        /*0096*/ 	.short	(.L_25 - .L_24)
.L_24:
        /*0098*/ 	.word	0x00000008
.L_25:


//--------------------- .nv.callgraph             --------------------------
	.section	.nv.callgraph,"",@"SHT_CUDA_CALLGRAPH"
	.align	4
	.sectionentsize	8
	.align		4
        /*0000*/ 	.word	0x00000000
	.align		4
        /*0004*/ 	.word	0xffffffff
	.align		4
        /*0008*/ 	.word	0x00000000
	.align		4
        /*000c*/ 	.word	0xfffffffe
	.align		4
        /*0010*/ 	.word	0x00000000
	.align		4
        /*0014*/ 	.word	0xfffffffd
	.align		4
        /*0018*/ 	.word	0x00000000
	.align		4
        /*001c*/ 	.word	0xfffffffc


//--------------------- .text._Z20gaussian_blur_kernelPKhPhiiPKfi --------------------------
	.section	.text._Z20gaussian_blur_kernelPKhPhiiPKfi,"ax",@progbits
	.align	128
        .global         _Z20gaussian_blur_kernelPKhPhiiPKfi
        .type           _Z20gaussian_blur_kernelPKhPhiiPKfi,@function
        .size           _Z20gaussian_blur_kernelPKhPhiiPKfi,(.L_x_8 - _Z20gaussian_blur_kernelPKhPhiiPKfi)
        .other          _Z20gaussian_blur_kernelPKhPhiiPKfi,@"STO_CUDA_ENTRY STV_DEFAULT"
_Z20gaussian_blur_kernelPKhPhiiPKfi:
.text._Z20gaussian_blur_kernelPKhPhiiPKfi:
[----:B------:R-:W-:Y:S01]  /*0000*/  LDC R1, c[0x0][0x37c] ;  /* 0x0000df00ff017b82 */ /* 0x000fe20000000800 */
[----:B------:R-:W0:Y:S07]  /*0010*/  S2R R5, SR_TID.Y ;  /* 0x0000000000057919 */ /* 0x000e2e0000002200 */
[----:B------:R-:W1:Y:S01]  /*0020*/  LDC R3, c[0x0][0x360] ;  /* 0x0000d800ff037b82 */ /* 0x000e620000000800 */
[----:B------:R-:W2:Y:S01]  /*0030*/  LDCU.64 UR8, c[0x0][0x390] ;  /* 0x00007200ff0877ac */ /* 0x000ea20008000a00 */
[----:B------:R-:W1:Y:S06]  /*0040*/  S2R R2, SR_TID.X ;  /* 0x0000000000027919 */ /* 0x000e6c0000002100 */
[----:B------:R-:W0:Y:S08]  /*0050*/  S2UR UR5, SR_CTAID.Y ;  /* 0x00000000000579c3 */ /* 0x000e300000002600 */
[----:B------:R-:W0:Y:S08]  /*0060*/  LDC R0, c[0x0][0x364] ;  /* 0x0000d900ff007b82 */ /* 0x000e300000000800 */
[----:B------:R-:W1:Y:S01]  /*0070*/  S2UR UR4, SR_CTAID.X ;  /* 0x00000000000479c3 */ /* 0x000e620000002500 */
[----:B0-----:R-:W-:-:S05]  /*0080*/  IMAD R0, R0, UR5, R5 ;  /* 0x0000000500007c24 */ /* 0x001fca000f8e0205 */
[----:B--2---:R-:W-:Y:S01]  /*0090*/  ISETP.GE.AND P0, PT, R0, UR9, PT ;  /* 0x0000000900007c0c */ /* 0x004fe2000bf06270 */
[----:B-1----:R-:W-:-:S05]  /*00a0*/  IMAD R3, R3, UR4, R2 ;  /* 0x0000000403037c24 */ /* 0x002fca000f8e0202 */
[----:B------:R-:W-:-:S13]  /*00b0*/  ISETP.GE.OR P0, PT, R3, UR8, P0 ;  /* 0x0000000803007c0c */ /* 0x000fda0008706670 */
[----:B------:R-:W-:Y:S05]  /*00c0*/  @P0 EXIT ;  /* 0x000000000000094d */ /* 0x000fea0003800000 */
[----:B------:R-:W0:Y:S01]  /*00d0*/  LDC R4, c[0x0][0x3a0] ;  /* 0x0000e800ff047b82 */ /* 0x000e220000000800 */
[----:B------:R-:W1:Y:S01]  /*00e0*/  LDCU.64 UR6, c[0x0][0x358] ;  /* 0x00006b00ff0677ac */ /* 0x000e620008000a00 */
[----:B------:R-:W-:Y:S01]  /*00f0*/  IMAD.MOV.U32 R26, RZ, RZ, RZ ;  /* 0x000000ffff1a7224 */ /* 0x000fe200078e00ff */
[C---:B0-----:R-:W-:Y:S02]  /*0100*/  ISETP.GE.AND P0, PT, R4.reuse, -0x1, PT ;  /* 0xffffffff0400780c */ /* 0x041fe40003f06270 */
[----:B------:R-:W-:-:S11]  /*0110*/  LEA.HI R4, R4, R4, RZ, 0x1 ;  /* 0x0000000404047211 */ /* 0x000fd600078f08ff */
[----:B-1----:R-:W-:Y:S05]  /*0120*/  @!P0 BRA `(.L_x_0) ;  /* 0x0000000c00388947 */ /* 0x002fea0003800000 */
[----:B------:R-:W-:Y:S01]  /*0130*/  SHF.R.S32.HI R4, RZ, 0x1, R4 ;  /* 0x00000001ff047819 */ /* 0x000fe20000011404 */
[----:B------:R-:W-:Y:S01]  /*0140*/  IMAD.MOV.U32 R26, RZ, RZ, RZ ;  /* 0x000000ffff1a7224 */ /* 0x000fe200078e00ff */
[----:B------:R-:W-:Y:S02]  /*0150*/  UIADD3 UR4, UPT, UPT, UR9, -0x1, URZ ;  /* 0xffffffff09047890 */ /* 0x000fe4000fffe0ff */
[----:B------:R-:W-:Y:S01]  /*0160*/  IABS R5, R4 ;  /* 0x0000000400057213 */ /* 0x000fe20000000000 */
[----:B------:R-:W-:Y:S01]  /*0170*/  IMAD.MOV R6, RZ, RZ, -R4 ;  /* 0x000000ffff067224 */ /* 0x000fe200078e0a04 */
[----:B------:R-:W-:-:S03]  /*0180*/  UIADD3 UR5, UPT, UPT, UR8, -0x1, URZ ;  /* 0xffffffff08057890 */ /* 0x000fc6000fffe0ff */
[----:B------:R-:W-:Y:S02]  /*0190*/  IMAD.IADD R5, R4, 0x1, R5 ;  /* 0x0000000104057824 */ /* 0x000fe400078e0205 */
[----:B------:R-:W-:Y:S02]  /*01a0*/  IMAD.MOV.U32 R7, RZ, RZ, R6 ;  /* 0x000000ffff077224 */ /* 0x000fe400078e0006 */
[----:B------:R-:W-:-:S05]  /*01b0*/  VIADD R8, R5, 0x1 ;  /* 0x0000000105087836 */ /* 0x000fca0000000000 */
[----:B------:R-:W-:-:S07]  /*01c0*/  LOP3.LUT R8, R8, 0x7, RZ, 0xc0, !PT ;  /* 0x0000000708087812 */ /* 0x000fce00078ec0ff */
.L_x_6:
[----:B------:R-:W0:Y:S01]  /*01d0*/  LDCU UR10, c[0x0][0x3a0] ;  /* 0x00007400ff0a77ac */ /* 0x000e220008000800 */
[----:B------:R-:W-:Y:S01]  /*01e0*/  ISETP.GE.U32.AND P1, PT, R5, 0x7, PT ;  /* 0x000000070500780c */ /* 0x000fe20003f26070 */
[----:B------:R-:W-:Y:S01]  /*01f0*/  IMAD.IADD R2, R4, 0x1, R7 ;  /* 0x0000000104027824 */ /* 0x000fe200078e0207 */
[----:B------:R-:W-:Y:S01]  /*0200*/  VIADDMNMX R9, R7, R0, RZ, !PT ;  /* 0x0000000007097246 */ /* 0x000fe200078001ff */
[----:B------:R-:W-:Y:S01]  /*0210*/  IMAD.MOV.U32 R24, RZ, RZ, R6 ;  /* 0x000000ffff187224 */ /* 0x000fe200078e0006 */
[----:B------:R-:W-:Y:S02]  /*0220*/  IABS R10, R4 ;  /* 0x00000004000a7213 */ /* 0x000fe40000000000 */
[----:B------:R-:W-:Y:S02]  /*0230*/  VIMNMX R9, PT, PT, R9, UR4, PT ;  /* 0x0000000409097c48 */ /* 0x000fe4000bfe0100 */
[C---:B------:R-:W-:Y:S01]  /*0240*/  ISETP.NE.AND P0, PT, R7.reuse, R10, PT ;  /* 0x0000000a0700720c */ /* 0x040fe20003f05270 */
[----:B------:R-:W-:-:S02]  /*0250*/  VIADD R7, R7, 0x1 ;  /* 0x0000000107077836 */ /* 0x000fc40000000000 */
[----:B0-----:R-:W-:-:S04]  /*0260*/  IMAD R25, R2, UR10, RZ ;  /* 0x0000000a02197c24 */ /* 0x001fc8000f8e02ff */
[----:B------:R-:W-:Y:S01]  /*0270*/  IMAD.IADD R22, R4, 0x1, R25 ;  /* 0x0000000104167824 */ /* 0x000fe200078e0219 */
[----:B------:R-:W-:Y:S06]  /*0280*/  @!P1 BRA `(.L_x_1) ;  /* 0x0000000400609947 */ /* 0x000fec0003800000 */
[----:B------:R-:W0:Y:S01]  /*0290*/  LDC.64 R10, c[0x0][0x398] ;  /* 0x0000e600ff0a7b82 */ /* 0x000e220000000a00 */
[----:B------:R-:W-:Y:S01]  /*02a0*/  VIADD R23, R5, 0x1 ;  /* 0x0000000105177836 */ /* 0x000fe20000000000 */
[----:B------:R-:W-:Y:S01]  /*02b0*/  IADD3 R24, PT, PT, -R4, 0x3, RZ ;  /* 0x0000000304187810 */ /* 0x000fe20007ffe1ff */
[----:B------:R-:W-:Y:S01]  /*02c0*/  IMAD.IADD R2, R3, 0x1, -R4 ;  /* 0x0000000103027824 */ /* 0x000fe200078e0a04 */
[----:B------:R-:W1:Y:S02]  /*02d0*/  LDCU UR12, c[0x0][0x390] ;  /* 0x00007200ff0c77ac */ /* 0x000e640008000800 */
[----:B------:R-:W-:Y:S01]  /*02e0*/  LOP3.LUT R23, R23, 0xfffffff8, RZ, 0xc0, !PT ;  /* 0xfffffff817177812 */ /* 0x000fe200078ec0ff */
[----:B------:R-:W2:Y:S04]  /*02f0*/  LDCU.64 UR10, c[0x0][0x380] ;  /* 0x00007000ff0a77ac */ /* 0x000ea80008000a00 */
[----:B------:R-:W-:-:S07]  /*0300*/  IMAD.MOV R23, RZ, RZ, -R23 ;  /* 0x000000ffff177224 */ /* 0x000fce00078e0a17 */
.L_x_2:
[----:B------:R-:W-:Y:S02]  /*0310*/  VIMNMX R12, PT, PT, RZ, R2, !PT ;  /* 0x00000002ff0c7248 */ /* 0x000fe40007fe0100 */
[----:B------:R-:W-:Y:S02]  /*0320*/  VIADDMNMX R13, R2, 0x1, RZ, !PT ;  /* 0x00000001020d7846 */ /* 0x000fe400078001ff */
[----:B------:R-:W-:Y:S02]  /*0330*/  VIMNMX R12, PT, PT, R12, UR5, PT ;  /* 0x000000050c0c7c48 */ /* 0x000fe4000bfe0100 */
[----:B------:R-:W-:Y:S02]  /*0340*/  VIADDMNMX R15, R2, 0x2, RZ, !PT ;  /* 0x00000002020f7846 */ /* 0x000fe400078001ff */
[----:B------:R-:W-:Y:S01]  /*0350*/  VIMNMX R14, PT, PT, R13, UR5, PT ;  /* 0x000000050d0e7c48 */ /* 0x000fe2000bfe0100 */
[----:B-1----:R-:W-:Y:S01]  /*0360*/  IMAD R12, R9, UR12, R12 ;  /* 0x0000000c090c7c24 */ /* 0x002fe2000f8e020c */
[----:B------:R-:W-:-:S03]  /*0370*/  VIMNMX R16, PT, PT, R15, UR5, PT ;  /* 0x000000050f107c48 */ /* 0x000fc6000bfe0100 */
[C---:B------:R-:W-:Y:S01]  /*0380*/  IMAD R13, R9.reuse, UR12, R14 ;  /* 0x0000000c090d7c24 */ /* 0x040fe2000f8e020e */
[----:B------:R-:W-:Y:S01]  /*0390*/  VIADDMNMX R14, R2, 0x3, RZ, !PT ;  /* 0x00000003020e7846 */ /* 0x000fe200078001ff */
[----:B------:R-:W-:Y:S01]  /*03a0*/  IMAD R15, R9, UR12, R16 ;  /* 0x0000000c090f7c24 */ /* 0x000fe2000f8e0210 */
[----:B--2---:R-:W-:Y:S02]  /*03b0*/  IADD3 R20, P1, PT, R12, UR10, RZ ;  /* 0x0000000a0c147c10 */ /* 0x004fe4000ff3e0ff */
[----:B------:R-:W-:Y:S02]  /*03c0*/  VIMNMX R16, PT, PT, R14, UR5, PT ;  /* 0x000000050e107c48 */ /* 0x000fe4000bfe0100 */
[----:B------:R-:W-:Y:S02]  /*03d0*/  IADD3 R18, P2, PT, R13, UR10, RZ ;  /* 0x0000000a0d127c10 */ /* 0x000fe4000ff5e0ff */
[----:B------:R-:W-:Y:S01]  /*03e0*/  LEA.HI.X.SX32 R21, R12, UR11, 0x1, P1 ;  /* 0x0000000b0c157c11 */ /* 0x000fe200088f0eff */
[----:B------:R-:W-:Y:S01]  /*03f0*/  IMAD R17, R9, UR12, R16 ;  /* 0x0000000c09117c24 */ /* 0x000fe2000f8e0210 */
[----:B------:R-:W-:-:S02]  /*0400*/  IADD3 R14, P1, PT, R15, UR10, RZ ;  /* 0x0000000a0f0e7c10 */ /* 0x000fc4000ff3e0ff */
[----:B------:R-:W-:Y:S01]  /*0410*/  LEA.HI.X.SX32 R19, R13, UR11, 0x1, P2 ;  /* 0x0000000b0d137c11 */ /* 0x000fe200090f0eff */
[----:B------:R-:W2:Y:S01]  /*0420*/  LDG.E.U8 R20, desc[UR6][R20.64] ;  /* 0x0000000614147981 */ /* 0x000ea2000c1e1100 */
[----:B0-----:R-:W-:Y:S01]  /*0430*/  IMAD.WIDE R12, R25, 0x4, R10 ;  /* 0x00000004190c7825 */ /* 0x001fe200078e020a */
[----:B------:R-:W-:Y:S02]  /*0440*/  LEA.HI.X.SX32 R15, R15, UR11, 0x1, P1 ;  /* 0x0000000b0f0f7c11 */ /* 0x000fe400088f0eff */
[----:B------:R0:W3:Y:S01]  /*0450*/  LDG.E.U8 R18, desc[UR6][R18.64] ;  /* 0x0000000612127981 */ /* 0x0000e2000c1e1100 */
[----:B------:R-:W-:-:S03]  /*0460*/  IADD3 R16, P1, PT, R17, UR10, RZ ;  /* 0x0000000a11107c10 */ /* 0x000fc6000ff3e0ff */
[----:B------:R-:W4:Y:S01]  /*0470*/  LDG.E R27, desc[UR6][R12.64] ;  /* 0x000000060c1b7981 */ /* 0x000f22000c1e1900 */
[----:B------:R-:W-:-:S03]  /*0480*/  LEA.HI.X.SX32 R17, R17, UR11, 0x1, P1 ;  /* 0x0000000b11117c11 */ /* 0x000fc600088f0eff */
[----:B------:R1:W5:Y:S04]  /*0490*/  LDG.E.U8 R14, desc[UR6][R14.64] ;  /* 0x000000060e0e7981 */ /* 0x000368000c1e1100 */
[----:B------:R-:W5:Y:S04]  /*04a0*/  LDG.E R28, desc[UR6][R12.64+0x4] ;  /* 0x000004060c1c7981 */ /* 0x000f68000c1e1900 */
[----:B------:R1:W5:Y:S04]  /*04b0*/  LDG.E.U8 R16, desc[UR6][R16.64] ;  /* 0x0000000610107981 */ /* 0x000368000c1e1100 */
[----:B------:R-:W5:Y:S04]  /*04c0*/  LDG.E R29, desc[UR6][R12.64+0x8] ;  /* 0x000008060c1d7981 */ /* 0x000f68000c1e1900 */
[----:B------:R-:W5:Y:S01]  /*04d0*/  LDG.E R21, desc[UR6][R12.64+0xc] ;  /* 0x00000c060c157981 */ /* 0x000f62000c1e1900 */
[----:B0-----:R-:W-:-:S02]  /*04e0*/  VIADDMNMX R19, R2, 0x4, RZ, !PT ;  /* 0x0000000402137846 */ /* 0x001fc400078001ff */
[C---:B-1----:R-:W-:Y:S02]  /*04f0*/  VIADDMNMX R15, R2.reuse, 0x5, RZ, !PT ;  /* 0x00000005020f7846 */ /* 0x042fe400078001ff */
[----:B------:R-:W-:Y:S02]  /*0500*/  VIADDMNMX R17, R2, 0x6, RZ, !PT ;  /* 0x0000000602117846 */ /* 0x000fe400078001ff */
[----:B--2---:R-:W-:Y:S02]  /*0510*/  I2FP.F32.U32 R20, R20 ;  /* 0x0000001400147245 */ /* 0x004fe40000201000 */
[----:B---3--:R-:W-:-:S03]  /*0520*/  I2FP.F32.U32 R18, R18 ;  /* 0x0000001200127245 */ /* 0x008fc60000201000 */
[----:B----4-:R-:W-:Y:S01]  /*0530*/  FFMA R27, R27, R20, R26 ;  /* 0x000000141b1b7223 */ /* 0x010fe2000000001a */
[----:B------:R-:W-:Y:S02]  /*0540*/  VIMNMX R20, PT, PT, R19, UR5, PT ;  /* 0x0000000513147c48 */ /* 0x000fe4000bfe0100 */
[----:B------:R-:W-:Y:S02]  /*0550*/  VIMNMX R26, PT, PT, R15, UR5, PT ;  /* 0x000000050f1a7c48 */ /* 0x000fe4000bfe0100 */
[----:B-----5:R-:W-:Y:S02]  /*0560*/  I2FP.F32.U32 R14, R14 ;  /* 0x0000000e000e7245 */ /* 0x020fe40000201000 */
[----:B------:R-:W-:Y:S01]  /*0570*/  VIADDMNMX R19, R2, 0x7, RZ, !PT ;  /* 0x0000000702137846 */ /* 0x000fe200078001ff */
[----:B------:R-:W-:Y:S01]  /*0580*/  FFMA R18, R28, R18, R27 ;  /* 0x000000121c127223 */ /* 0x000fe2000000001b */
[----:B------:R-:W-:Y:S01]  /*0590*/  IMAD R15, R9, UR12, R26 ;  /* 0x0000000c090f7c24 */ /* 0x000fe2000f8e021a */
[----:B------:R-:W2:Y:S01]  /*05a0*/  LDG.E R27, desc[UR6][R12.64+0x10] ;  /* 0x000010060c1b7981 */ /* 0x000ea2000c1e1900 */
[----:B------:R-:W-:-:S02]  /*05b0*/  VIMNMX R28, PT, PT, R19, UR5, PT ;  /* 0x00000005131c7c48 */ /* 0x000fc4000bfe0100 */
[----:B------:R-:W-:Y:S01]  /*05c0*/  I2FP.F32.U32 R16, R16 ;  /* 0x0000001000107245 */ /* 0x000fe20000201000 */
[----:B------:R-:W-:Y:S01]  /*05d0*/  FFMA R18, R29, R14, R18 ;  /* 0x0000000e1d127223 */ /* 0x000fe20000000012 */
[----:B------:R-:W-:Y:S01]  /*05e0*/  IMAD R14, R9, UR12, R20 ;  /* 0x0000000c090e7c24 */ /* 0x000fe2000f8e0214 */
[----:B------:R-:W-:Y:S01]  /*05f0*/  VIMNMX R20, PT, PT, R17, UR5, PT ;  /* 0x0000000511147c48 */ /* 0x000fe2000bfe0100 */
[----:B------:R-:W3:Y:S01]  /*0600*/  LDG.E R29, desc[UR6][R12.64+0x18] ;  /* 0x000018060c1d7981 */ /* 0x000ee2000c1e1900 */
[----:B------:R-:W-:Y:S01]  /*0610*/  FFMA R26, R21, R16, R18 ;  /* 0x00000010151a7223 */ /* 0x000fe20000000012 */
[----:B------:R-:W-:Y:S01]  /*0620*/  IADD3 R16, P2, PT, R15, UR10, RZ ;  /* 0x0000000a0f107c10 */ /* 0x000fe2000ff5e0ff */
[C---:B------:R-:W-:Y:S01]  /*0630*/  IMAD R21, R9.reuse, UR12, R28 ;  /* 0x0000000c09157c24 */ /* 0x040fe2000f8e021c */
[C---:B------:R-:W-:Y:S01]  /*0640*/  IADD3 R18, P1, PT, R14.reuse, UR10, RZ ;  /* 0x0000000a0e127c10 */ /* 0x040fe2000ff3e0ff */
[----:B------:R-:W-:Y:S01]  /*0650*/  IMAD R20, R9, UR12, R20 ;  /* 0x0000000c09147c24 */ /* 0x000fe2000f8e0214 */
[----:B------:R-:W-:Y:S01]  /*0660*/  LEA.HI.X.SX32 R17, R15, UR11, 0x1, P2 ;  /* 0x0000000b0f117c11 */ /* 0x000fe200090f0eff */
[----:B------:R-:W4:Y:S01]  /*0670*/  LDG.E R28, desc[UR6][R12.64+0x14] ;  /* 0x000014060c1c7981 */ /* 0x000f22000c1e1900 */
[----:B------:R-:W-:-:S02]  /*0680*/  LEA.HI.X.SX32 R19, R14, UR11, 0x1, P1 ;  /* 0x0000000b0e137c11 */ /* 0x000fc400088f0eff */
[C---:B------:R-:W-:Y:S01]  /*0690*/  IADD3 R14, P1, PT, R20.reuse, UR10, RZ ;  /* 0x0000000a140e7c10 */ /* 0x040fe2000ff3e0ff */
[----:B------:R-:W5:Y:S04]  /*06a0*/  LDG.E.U8 R16, desc[UR6][R16.64] ;  /* 0x0000000610107981 */ /* 0x000f68000c1e1100 */
[----:B------:R5:W2:Y:S01]  /*06b0*/  LDG.E.U8 R18, desc[UR6][R18.64] ;  /* 0x0000000612127981 */ /* 0x000aa2000c1e1100 */
[----:B------:R-:W-:Y:S02]  /*06c0*/  LEA.HI.X.SX32 R15, R20, UR11, 0x1, P1 ;  /* 0x0000000b140f7c11 */ /* 0x000fe400088f0eff */
[----:B------:R-:W-:-:S03]  /*06d0*/  IADD3 R20, P1, PT, R21, UR10, RZ ;  /* 0x0000000a15147c10 */ /* 0x000fc6000ff3e0ff */
[----:B------:R-:W3:Y:S01]  /*06e0*/  LDG.E.U8 R14, desc[UR6][R14.64] ;  /* 0x000000060e0e7981 */ /* 0x000ee2000c1e1100 */
[----:B------:R-:W-:-:S05]  /*06f0*/  LEA.HI.X.SX32 R21, R21, UR11, 0x1, P1 ;  /* 0x0000000b15157c11 */ /* 0x000fca00088f0eff */
[----:B------:R-:W4:Y:S04]  /*0700*/  LDG.E.U8 R20, desc[UR6][R20.64] ;  /* 0x0000000614147981 */ /* 0x000f28000c1e1100 */
[----:B------:R-:W4:Y:S01]  /*0710*/  LDG.E R15, desc[UR6][R12.64+0x1c] ;  /* 0x00001c060c0f7981 */ /* 0x000f22000c1e1900 */
[----:B------:R-:W-:-:S05]  /*0720*/  VIADD R23, R23, 0x8 ;  /* 0x0000000817177836 */ /* 0x000fca0000000000 */
[----:B------:R-:W-:Y:S01]  /*0730*/  ISETP.NE.AND P1, PT, R23, RZ, PT ;  /* 0x000000ff1700720c */ /* 0x000fe20003f25270 */
[----:B------:R-:W-:Y:S02]  /*0740*/  VIADD R24, R24, 0x8 ;  /* 0x0000000818187836 */ /* 0x000fe40000000000 */
[----:B------:R-:W-:Y:S02]  /*0750*/  VIADD R2, R2, 0x8 ;  /* 0x0000000802027836 */ /* 0x000fe40000000000 */
[----:B------:R-:W-:Y:S01]  /*0760*/  VIADD R25, R25, 0x8 ;  /* 0x0000000819197836 */ /* 0x000fe20000000000 */
[----:B-----5:R-:W-:Y:S02]  /*0770*/  I2FP.F32.U32 R19, R16 ;  /* 0x0000001000137245 */ /* 0x020fe40000201000 */
[----:B--2---:R-:W-:-:S05]  /*0780*/  I2FP.F32.U32 R18, R18 ;  /* 0x0000001200127245 */ /* 0x004fca0000201000 */
[----:B------:R-:W-:Y:S01]  /*0790*/  FFMA R27, R27, R18, R26 ;  /* 0x000000121b1b7223 */ /* 0x000fe2000000001a */
[----:B---3--:R-:W-:-:S03]  /*07a0*/  I2FP.F32.U32 R16, R14 ;  /* 0x0000000e00107245 */ /* 0x008fc60000201000 */
[----:B----4-:R-:W-:Y:S01]  /*07b0*/  FFMA R28, R28, R19, R27 ;  /* 0x000000131c1c7223 */ /* 0x010fe2000000001b */
[----:B------:R-:W-:-:S03]  /*07c0*/  I2FP.F32.U32 R26, R20 ;  /* 0x00000014001a7245 */ /* 0x000fc60000201000 */
[----:B------:R-:W-:-:S04]  /*07d0*/  FFMA R16, R29, R16, R28 ;  /* 0x000000101d107223 */ /* 0x000fc8000000001c */
[----:B------:R-:W-:Y:S01]  /*07e0*/  FFMA R26, R15, R26, R16 ;  /* 0x0000001a0f1a7223 */ /* 0x000fe20000000010 */
[----:B------:R-:W-:Y:S06]  /*07f0*/  @P1 BRA `(.L_x_2) ;  /* 0xfffffff800c41947 */ /* 0x000fec000383ffff */
[----:B------:R-:W-:-:S07]  /*0800*/  VIADD R24, R24, 0xfffffffd ;  /* 0xfffffffd18187836 */ /* 0x000fce0000000000 */
.L_x_1:
[----:B------:R-:W-:-:S13]  /*0810*/  ISETP.NE.AND P1, PT, R8, RZ, PT ;  /* 0x000000ff0800720c */ /* 0x000fda0003f25270 */
[----:B------:R-:W-:Y:S05]  /*0820*/  @!P1 BRA `(.L_x_3) ;  /* 0x0000000400749947 */ /* 0x000fea0003800000 */
[----:B------:R-:W-:Y:S02]  /*0830*/  VIADD R10, R8, 0xffffffff ;  /* 0xffffffff080a7836 */ /* 0x000fe40000000000 */
[----:B------:R-:W-:-:S03]  /*0840*/  VIADD R2, R5, 0x1 ;  /* 0x0000000105027836 */ /* 0x000fc60000000000 */
[----:B------:R-:W-:Y:S02]  /*0850*/  ISETP.GE.U32.AND P2, PT, R10, 0x3, PT ;  /* 0x000000030a00780c */ /* 0x000fe40003f46070 */
[----:B------:R-:W-:-:S11]  /*0860*/  LOP3.LUT P1, R2, R2, 0x3, RZ, 0xc0, !PT ;  /* 0x0000000302027812 */ /* 0x000fd6000782c0ff */
[----:B------:R-:W-:Y:S05]  /*0870*/  @!P2 BRA `(.L_x_4) ;  /* 0x0000000000aca947 */ /* 0x000fea0003800000 */
[----:B------:R-:W0:Y:S01]  /*0880*/  LDCU UR10, c[0x0][0x390] ;  /* 0x00007200ff0a77ac */ /* 0x000e220008000800 */
[--C-:B------:R-:W-:Y:S01]  /*0890*/  IMAD.IADD R10, R3, 0x1, R24.reuse ;  /* 0x00000001030a7824 */ /* 0x100fe200078e0218 */
[----:B------:R-:W1:Y:S01]  /*08a0*/  LDC.64 R14, c[0x0][0x398] ;  /* 0x0000e600ff0e7b82 */ /* 0x000e620000000a00 */
[----:B------:R-:W-:Y:S01]  /*08b0*/  IMAD.IADD R21, R22, 0x1, R24 ;  /* 0x0000000116157824 */ /* 0x000fe200078e0218 */
[----:B------:R-:W2:Y:S02]  /*08c0*/  LDCU.64 UR12, c[0x0][0x380] ;  /* 0x00007000ff0c77ac */ /* 0x000ea40008000a00 */
[----:B------:R-:W-:Y:S02]  /*08d0*/  VIMNMX R11, PT, PT, RZ, R10, !PT ;  /* 0x0000000aff0b7248 */ /* 0x000fe40007fe0100 */
[----:B------:R-:W-:Y:S02]  /*08e0*/  VIADDMNMX R13, R10, 0x1, RZ, !PT ;  /* 0x000000010a0d7846 */ /* 0x000fe400078001ff */
[----:B------:R-:W-:-:S02]  /*08f0*/  VIMNMX R12, PT, PT, R11, UR5, PT ;  /* 0x000000050b0c7c48 */ /* 0x000fc4000bfe0100 */
[C---:B------:R-:W-:Y:S02]  /*0900*/  VIADDMNMX R11, R10.reuse, 0x2, RZ, !PT ;  /* 0x000000020a0b7846 */ /* 0x040fe400078001ff */
[----:B------:R-:W-:Y:S01]  /*0910*/  VIMNMX R16, PT, PT, R13, UR5, PT ;  /* 0x000000050d107c48 */ /* 0x000fe2000bfe0100 */
[----:B0-----:R-:W-:Y:S01]  /*0920*/  IMAD R13, R9, UR10, R12 ;  /* 0x0000000a090d7c24 */ /* 0x001fe2000f8e020c */
[----:B------:R-:W-:-:S03]  /*0930*/  VIADDMNMX R12, R10, 0x3, RZ, !PT ;  /* 0x000000030a0c7846 */ /* 0x000fc600078001ff */
[----:B------:R-:W-:Y:S01]  /*0940*/  IMAD R18, R9, UR10, R16 ;  /* 0x0000000a09127c24 */ /* 0x000fe2000f8e0210 */
[----:B------:R-:W-:Y:S02]  /*0950*/  VIMNMX R10, PT, PT, R11, UR5, PT ;  /* 0x000000050b0a7c48 */ /* 0x000fe4000bfe0100 */
[----:B--2---:R-:W-:Y:S02]  /*0960*/  IADD3 R16, P3, PT, R13, UR12, RZ ;  /* 0x0000000c0d107c10 */ /* 0x004fe4000ff7e0ff */
[----:B------:R-:W-:Y:S01]  /*0970*/  VIMNMX R20, PT, PT, R12, UR5, PT ;  /* 0x000000050c147c48 */ /* 0x000fe2000bfe0100 */
[----:B------:R-:W-:Y:S01]  /*0980*/  IMAD R11, R9, UR10, R10 ;  /* 0x0000000a090b7c24 */ /* 0x000fe2000f8e020a */
[C---:B------:R-:W-:Y:S02]  /*0990*/  IADD3 R12, P2, PT, R18.reuse, UR12, RZ ;  /* 0x0000000c120c7c10 */ /* 0x040fe4000ff5e0ff */
[----:B------:R-:W-:Y:S01]  /*09a0*/  LEA.HI.X.SX32 R17, R13, UR13, 0x1, P3 ;  /* 0x0000000d0d117c11 */ /* 0x000fe200098f0eff */
[----:B------:R-:W-:Y:S01]  /*09b0*/  IMAD R19, R9, UR10, R20 ;  /* 0x0000000a09137c24 */ /* 0x000fe2000f8e0214 */
[----:B------:R-:W-:Y:S01]  /*09c0*/  IADD3 R10, P3, PT, R11, UR12, RZ ;  /* 0x0000000c0b0a7c10 */ /* 0x000fe2000ff7e0ff */
[----:B-1----:R-:W-:Y:S01]  /*09d0*/  IMAD.WIDE R14, R21, 0x4, R14 ;  /* 0x00000004150e7825 */ /* 0x002fe200078e020e */
[----:B------:R-:W-:Y:S01]  /*09e0*/  LEA.HI.X.SX32 R13, R18, UR13, 0x1, P2 ;  /* 0x0000000d120d7c11 */ /* 0x000fe200090f0eff */
[----:B------:R-:W2:Y:S01]  /*09f0*/  LDG.E.U8 R16, desc[UR6][R16.64] ;  /* 0x0000000610107981 */ /* 0x000ea2000c1e1100 */
[----:B------:R-:W-:-:S02]  /*0a00*/  IADD3 R18, P2, PT, R19, UR12, RZ ;  /* 0x0000000c13127c10 */ /* 0x000fc4000ff5e0ff */
[----:B------:R-:W-:Y:S01]  /*0a10*/  LEA.HI.X.SX32 R11, R11, UR13, 0x1, P3 ;  /* 0x0000000d0b0b7c11 */ /* 0x000fe200098f0eff */
[----:B------:R-:W3:Y:S01]  /*0a20*/  LDG.E.U8 R12, desc[UR6][R12.64] ;  /* 0x000000060c0c7981 */ /* 0x000ee2000c1e1100 */
[----:B------:R-:W-:-:S03]  /*0a30*/  LEA.HI.X.SX32 R19, R19, UR13, 0x1, P2 ;  /* 0x0000000d13137c11 */ /* 0x000fc600090f0eff */
[----:B------:R-:W4:Y:S04]  /*0a40*/  LDG.E R21, desc[UR6][R14.64] ;  /* 0x000000060e157981 */ /* 0x000f28000c1e1900 */
[----:B------:R-:W5:Y:S04]  /*0a50*/  LDG.E.U8 R10, desc[UR6][R10.64] ;  /* 0x000000060a0a7981 */ /* 0x000f68000c1e1100 */
[----:B------:R-:W5:Y:S04]  /*0a60*/  LDG.E R23, desc[UR6][R14.64+0x4] ;  /* 0x000004060e177981 */ /* 0x000f68000c1e1900 */
[----:B------:R-:W5:Y:S04]  /*0a70*/  LDG.E.U8 R18, desc[UR6][R18.64] ;  /* 0x0000000612127981 */ /* 0x000f68000c1e1100 */
[----:B------:R-:W5:Y:S04]  /*0a80*/  LDG.E R25, desc[UR6][R14.64+0x8] ;  /* 0x000008060e197981 */ /* 0x000f68000c1e1900 */
[----:B------:R-:W5:Y:S01]  /*0a90*/  LDG.E R27, desc[UR6][R14.64+0xc] ;  /* 0x00000c060e1b7981 */ /* 0x000f62000c1e1900 */
[----:B------:R-:W-:Y:S01]  /*0aa0*/  VIADD R24, R24, 0x4 ;  /* 0x0000000418187836 */ /* 0x000fe20000000000 */
[----:B--2---:R-:W-:-:S02]  /*0ab0*/  I2FP.F32.U32 R16, R16 ;  /* 0x0000001000107245 */ /* 0x004fc40000201000 */
[----:B---3--:R-:W-:-:S03]  /*0ac0*/  I2FP.F32.U32 R17, R12 ;  /* 0x0000000c00117245 */ /* 0x008fc60000201000 */
[----:B----4-:R-:W-:Y:S01]  /*0ad0*/  FFMA R16, R21, R16, R26 ;  /* 0x0000001015107223 */ /* 0x010fe2000000001a */
[----:B-----5:R-:W-:-:S03]  /*0ae0*/  I2FP.F32.U32 R12, R10 ;  /* 0x0000000a000c7245 */ /* 0x020fc60000201000 */
[----:B------:R-:W-:Y:S01]  /*0af0*/  FFMA R16, R23, R17, R16 ;  /* 0x0000001117107223 */ /* 0x000fe20000000010 */
[----:B------:R-:W-:-:S03]  /*0b00*/  I2FP.F32.U32 R26, R18 ;  /* 0x00000012001a7245 */ /* 0x000fc60000201000 */
[----:B------:R-:W-:-:S04]  /*0b10*/  FFMA R12, R25, R12, R16 ;  /* 0x0000000c190c7223 */ /* 0x000fc80000000010 */
[----:B------:R-:W-:-:S07]  /*0b20*/  FFMA R26, R27, R26, R12 ;  /* 0x0000001a1b1a7223 */ /* 0x000fce000000000c */
.L_x_4:
[----:B------:R-:W-:Y:S05]  /*0b30*/  @!P1 BRA `(.L_x_3) ;  /* 0x0000000000b09947 */ /* 0x000fea0003800000 */
[----:B------:R-:W-:Y:S02]  /*0b40*/  ISETP.NE.AND P2, PT, R2, 0x1, PT ;  /* 0x000000010200780c */ /* 0x000fe40003f45270 */
[----:B------:R-:W-:-:S04]  /*0b50*/  LOP3.LUT R10, R5, 0x1, RZ, 0xc0, !PT ;  /* 0x00000001050a7812 */ /* 0x000fc800078ec0ff */
[----:B------:R-:W-:-:S07]  /*0b60*/  ISETP.NE.U32.AND P1, PT, R10, 0x1, PT ;  /* 0x000000010a00780c */ /* 0x000fce0003f25070 */
[----:B------:R-:W-:Y:S06]  /*0b70*/  @!P2 BRA `(.L_x_5) ;  /* 0x000000000064a947 */ /* 0x000fec0003800000 */
        /* <DEDUP_REMOVED lines=8> */
[----:B------:R-:W-:-:S03]  /*0c00*/  VIMNMX R12, PT, PT, R2, UR5, PT ;  /* 0x00000005020c7c48 */ /* 0x000fc6000bfe0100 */
[C---:B0-----:R-:W-:Y:S02]  /*0c10*/  IMAD R2, R9.reuse, UR10, R10 ;  /* 0x0000000a09027c24 */ /* 0x041fe4000f8e020a */
[----:B------:R-:W-:-:S03]  /*0c20*/  IMAD R16, R9, UR10, R12 ;  /* 0x0000000a09107c24 */ /* 0x000fc6000f8e020c */
[----:B--2---:R-:W-:Y:S02]  /*0c30*/  IADD3 R12, P2, PT, R2, UR12, RZ ;  /* 0x0000000c020c7c10 */ /* 0x004fe4000ff5e0ff */
[----:B------:R-:W-:Y:S01]  /*0c40*/  IADD3 R10, P3, PT, R16, UR12, RZ ;  /* 0x0000000c100a7c10 */ /* 0x000fe2000ff7e0ff */
[----:B-1----:R-:W-:Y:S01]  /*0c50*/  IMAD.WIDE R14, R11, 0x4, R14 ;  /* 0x000000040b0e7825 */ /* 0x002fe200078e020e */
[----:B------:R-:W-:Y:S02]  /*0c60*/  LEA.HI.X.SX32 R13, R2, UR13, 0x1, P2 ;  /* 0x0000000d020d7c11 */ /* 0x000fe400090f0eff */
[----:B------:R-:W-:Y:S02]  /*0c70*/  LEA.HI.X.SX32 R11, R16, UR13, 0x1, P3 ;  /* 0x0000000d100b7c11 */ /* 0x000fe400098f0eff */
[----:B------:R-:W2:Y:S04]  /*0c80*/  LDG.E R17, desc[UR6][R14.64] ;  /* 0x000000060e117981 */ /* 0x000ea8000c1e1900 */
[----:B------:R-:W3:Y:S04]  /*0c90*/  LDG.E.U8 R12, desc[UR6][R12.64] ;  /* 0x000000060c0c7981 */ /* 0x000ee8000c1e1100 */
[----:B------:R-:W4:Y:S04]  /*0ca0*/  LDG.E.U8 R10, desc[UR6][R10.64] ;  /* 0x000000060a0a7981 */ /* 0x000f28000c1e1100 */
[----:B------:R-:W5:Y:S01]  /*0cb0*/  LDG.E R19, desc[UR6][R14.64+0x4] ;  /* 0x000004060e137981 */ /* 0x000f62000c1e1900 */
[----:B------:R-:W-:Y:S01]  /*0cc0*/  VIADD R24, R24, 0x2 ;  /* 0x0000000218187836 */ /* 0x000fe20000000000 */
[----:B---3--:R-:W-:-:S02]  /*0cd0*/  I2FP.F32.U32 R2, R12 ;  /* 0x0000000c00027245 */ /* 0x008fc40000201000 */
[----:B----4-:R-:W-:-:S03]  /*0ce0*/  I2FP.F32.U32 R16, R10 ;  /* 0x0000000a00107245 */ /* 0x010fc60000201000 */
[----:B--2---:R-:W-:-:S04]  /*0cf0*/  FFMA R2, R17, R2, R26 ;  /* 0x0000000211027223 */ /* 0x004fc8000000001a */
[----:B-----5:R-:W-:-:S07]  /*0d00*/  FFMA R26, R19, R16, R2 ;  /* 0x00000010131a7223 */ /* 0x020fce0000000002 */
.L_x_5:
[----:B------:R-:W-:Y:S05]  /*0d10*/  @!P1 BRA `(.L_x_3) ;  /* 0x0000000000389947 */ /* 0x000fea0003800000 */
[----:B------:R-:W0:Y:S01]  /*0d20*/  LDCU UR10, c[0x0][0x390] ;  /* 0x00007200ff0a77ac */ /* 0x000e220008000800 */
[----:B------:R-:W1:Y:S01]  /*0d30*/  LDC.64 R10, c[0x0][0x398] ;  /* 0x0000e600ff0a7b82 */ /* 0x000e620000000a00 */
[----:B------:R-:W-:Y:S01]  /*0d40*/  VIADDMNMX R2, R24, R3, RZ, !PT ;  /* 0x0000000318027246 */ /* 0x000fe200078001ff */
[----:B------:R-:W2:Y:S03]  /*0d50*/  LDCU.64 UR12, c[0x0][0x380] ;  /* 0x00007000ff0c77ac */ /* 0x000ea60008000a00 */
[----:B------:R-:W-:-:S05]  /*0d60*/  VIMNMX R2, PT, PT, R2, UR5, PT ;  /* 0x0000000502027c48 */ /* 0x000fca000bfe0100 */
[----:B0-----:R-:W-:Y:S02]  /*0d70*/  IMAD R2, R9, UR10, R2 ;  /* 0x0000000a09027c24 */ /* 0x001fe4000f8e0202 */
[----:B------:R-:W-:-:S03]  /*0d80*/  IMAD.IADD R9, R22, 0x1, R24 ;  /* 0x0000000116097824 */ /* 0x000fc600078e0218 */
[----:B--2---:R-:W-:Y:S01]  /*0d90*/  IADD3 R12, P1, PT, R2, UR12, RZ ;  /* 0x0000000c020c7c10 */ /* 0x004fe2000ff3e0ff */
[----:B-1----:R-:W-:-:S03]  /*0da0*/  IMAD.WIDE R10, R9, 0x4, R10 ;  /* 0x00000004090a7825 */ /* 0x002fc600078e020a */
[----:B------:R-:W-:-:S03]  /*0db0*/  LEA.HI.X.SX32 R13, R2, UR13, 0x1, P1 ;  /* 0x0000000d020d7c11 */ /* 0x000fc600088f0eff */
[----:B------:R-:W2:Y:S04]  /*0dc0*/  LDG.E R11, desc[UR6][R10.64] ;  /* 0x000000060a0b7981 */ /* 0x000ea8000c1e1900 */
[----:B------:R-:W3:Y:S02]  /*0dd0*/  LDG.E.U8 R12, desc[UR6][R12.64] ;  /* 0x000000060c0c7981 */ /* 0x000ee4000c1e1100 */
[----:B---3--:R-:W-:-:S05]  /*0de0*/  I2FP.F32.U32 R2, R12 ;  /* 0x0000000c00027245 */ /* 0x008fca0000201000 */
[----:B--2---:R-:W-:-:S07]  /*0df0*/  FFMA R26, R11, R2, R26 ;  /* 0x000000020b1a7223 */ /* 0x004fce000000001a */
.L_x_3:
[----:B------:R-:W-:Y:S05]  /*0e00*/  @P0 BRA `(.L_x_6) ;  /* 0xfffffff000f00947 */ /* 0x000fea000383ffff */
.L_x_0:
[----:B------:R-:W0:Y:S01]  /*0e10*/  LDCU UR10, c[0x0][0x390] ;  /* 0x00007200ff0a77ac */ /* 0x000e220008000800 */
[----:B------:R-:W1:Y:S01]  /*0e20*/  F2I.U32.TRUNC.NTZ R5, R26 ;  /* 0x0000001a00057305 */ /* 0x000e62000020f000 */
[----:B------:R-:W2:Y:S01]  /*0e30*/  LDCU.64 UR4, c[0x0][0x388] ;  /* 0x00007100ff0477ac */ /* 0x000ea20008000a00 */
[----:B0-----:R-:W-:-:S05]  /*0e40*/  IMAD R0, R0, UR10, R3 ;  /* 0x0000000a00007c24 */ /* 0x001fca000f8e0203 */
[----:B--2---:R-:W-:-:S04]  /*0e50*/  IADD3 R2, P0, PT, R0, UR4, RZ ;  /* 0x0000000400027c10 */ /* 0x004fc8000ff1e0ff */
[----:B------:R-:W-:-:S05]  /*0e60*/  LEA.HI.X.SX32 R3, R0, UR5, 0x1, P0 ;  /* 0x0000000500037c11 */ /* 0x000fca00080f0eff */
[----:B-1----:R-:W-:Y:S01]  /*0e70*/  STG.E.U8 desc[UR6][R2.64], R5 ;  /* 0x0000000502007986 */ /* 0x002fe2000c101106 */
[----:B------:R-:W-:Y:S05]  /*0e80*/  EXIT ;  /* 0x000000000000794d */ /* 0x000fea0003800000 */
.L_x_7:
[----:B------:R-:W-:-:S00]  /*0e90*/  BRA `(.L_x_7) ;  /* 0xfffffffc00fc7947 */ /* 0x000fc0000383ffff */
[----:B------:R-:W-:-:S00]  /*0ea0*/  NOP ;  /* 0x0000000000007918 */ /* 0x000fc00000000000 */
        /* <DEDUP_REMOVED lines=13> */
.L_x_8:


//--------------------- .nv.shared.reserved.0     --------------------------
	.section	.nv.shared.reserved.0,"aw",@nobits
	.weak		__nv_reservedSMEM_offset_0_alias
	.size		__nv_reservedSMEM_offset_0_alias, 0, 64
	.other		__nv_reservedSMEM_offset_0_alias,@"STO_CUDA_RESERVED_SHARED STV_DEFAULT"
__nv_reservedSMEM_offset_0_alias:
	.zero		0
	.zero		64


//--------------------- .nv.constant0._Z20gaussian_blur_kernelPKhPhiiPKfi --------------------------
	.section	.nv.constant0._Z20gaussian_blur_kernelPKhPhiiPKfi,"a",@progbits
	.sectionflags	@""
	.align	4
.nv.constant0._Z20gaussian_blur_kernelPKhPhiiPKfi:
	.zero		932


//--------------------- SYMBOLS --------------------------

	.type		.nv.reservedSmem.offset0,@object
	.size		.nv.reservedSmem.offset0,0x4
